//
// Generated by NVIDIA NVVM Compiler
//
// Compiler Build ID: CL-36424714
// Cuda compilation tools, release 13.0, V13.0.88
// Based on NVVM 20.0.0
//

.version 9.0
.target sm_100
.address_size 64

	// .globl	_Z17distributionPlatePdS_m

.visible .entry _Z17distributionPlatePdS_m(
	.param .u64 .ptr .align 1 _Z17distributionPlatePdS_m_param_0,
	.param .u64 .ptr .align 1 _Z17distributionPlatePdS_m_param_1,
	.param .u64 _Z17distributionPlatePdS_m_param_2
)
{
	.reg .pred 	%p<7>;
	.reg .b32 	%r<14>;
	.reg .b64 	%rd<27>;
	.reg .b64 	%fd<9>;

	ld.param.u64 	%rd4, [_Z17distributionPlatePdS_m_param_0];
	ld.param.u64 	%rd5, [_Z17distributionPlatePdS_m_param_1];
	ld.param.u64 	%rd7, [_Z17distributionPlatePdS_m_param_2];
	mov.u32 	%r2, %ctaid.x;
	mov.u32 	%r3, %ntid.x;
	mov.u32 	%r4, %tid.x;
	mad.lo.s32 	%r1, %r2, %r3, %r4;
	mov.u32 	%r5, %ctaid.y;
	mov.u32 	%r6, %ntid.y;
	mov.u32 	%r7, %tid.y;
	mad.lo.s32 	%r8, %r5, %r6, %r7;
	setp.eq.s32 	%p1, %r8, 0;
	cvt.u64.u32 	%rd1, %r8;
	add.s64 	%rd2, %rd7, -1;
	setp.le.u64 	%p2, %rd2, %rd1;
	or.pred  	%p3, %p1, %p2;
	setp.lt.s32 	%p4, %r1, 1;
	or.pred  	%p5, %p4, %p3;
	@%p5 bra 	$L__BB0_3;
	cvt.u64.u32 	%rd3, %r1;
	setp.le.u64 	%p6, %rd2, %rd3;
	@%p6 bra 	$L__BB0_3;
	cvta.to.global.u64 	%rd8, %rd4;
	cvt.u32.u64 	%r10, %rd1;
	add.s32 	%r11, %r10, -1;
	cvt.u64.u32 	%rd9, %r11;
	mad.lo.s64 	%rd10, %rd7, %rd9, %rd3;
	shl.b64 	%rd11, %rd10, 3;
	add.s64 	%rd12, %rd8, %rd11;
	ld.global.f64 	%fd1, [%rd12];
	add.s32 	%r12, %r10, 1;
	cvt.u64.u32 	%rd13, %r12;
	mad.lo.s64 	%rd14, %rd7, %rd13, %rd3;
	shl.b64 	%rd15, %rd14, 3;
	add.s64 	%rd16, %rd8, %rd15;
	ld.global.f64 	%fd2, [%rd16];
	add.f64 	%fd3, %fd1, %fd2;
	mul.lo.s64 	%rd17, %rd7, %rd1;
	add.s32 	%r13, %r1, -1;
	cvt.u64.u32 	%rd18, %r13;
	add.s64 	%rd19, %rd17, %rd18;
	shl.b64 	%rd20, %rd19, 3;
	add.s64 	%rd21, %rd8, %rd20;
	ld.global.f64 	%fd4, [%rd21];
	add.f64 	%fd5, %fd3, %fd4;
	add.s64 	%rd22, %rd17, %rd3;
	shl.b64 	%rd23, %rd22, 3;
	add.s64 	%rd24, %rd8, %rd23;
	ld.global.f64 	%fd6, [%rd24+8];
	add.f64 	%fd7, %fd5, %fd6;
	mul.f64 	%fd8, %fd7, 0d3FD0000000000000;
	cvta.to.global.u64 	%rd25, %rd5;
	add.s64 	%rd26, %rd25, %rd23;
	st.global.f64 	[%rd26], %fd8;
$L__BB0_3:
	ret;

}


// ===== COMPILED SASS (sm_100) =====

	.target	sm_100

	.elftype	@"ET_EXEC"


//--------------------- .note.nv.tkinfo           --------------------------
	.section	.note.nv.tkinfo,"",@"SHT_NOTE"
	.sectionflags	@"SHF_NOTE_NV_TKINFO"
	.tkinfo
        /*0018*/ 	.word	0x00000002
        /*0030*/ 	.string	""
        /*0030*/ 	.string	"ptxas"
        /*0030*/ 	.string	"Cuda compilation tools, release 13.0, V13.0.88"
        /*0030*/ 	.string	"Build cuda_13.0.r13.0/compiler.36424714_0"
        /*0030*/ 	.string	"-arch sm_100 -m 64 "



//--------------------- .note.nv.cuinfo           --------------------------
	.section	.note.nv.cuinfo,"",@"SHT_NOTE"
	.sectionflags	@"SHF_NOTE_NV_CUINFO"
        /*0018*/ 	.short	0x0002
        /*001a*/ 	.short	0x0064
        /*001c*/ 	.short	0x0082
	.zero		2


//--------------------- .nv.info                  --------------------------
	.section	.nv.info,"",@"SHT_CUDA_INFO"
	.align	4


	//----- nvinfo : EIATTR_REGCOUNT
	.align		4
        /*0000*/ 	.byte	0x04, 0x2f
        /*0002*/ 	.short	(.L_1 - .L_0)
	.align		4
.L_0:
        /*0004*/ 	.word	index@(_Z17distributionPlatePdS_m)
        /*0008*/ 	.word	0x00000014


	//----- nvinfo : EIATTR_FRAME_SIZE
	.align		4
.L_1:
        /*000c*/ 	.byte	0x04, 0x11
        /*000e*/ 	.short	(.L_3 - .L_2)
	.align		4
.L_2:
        /*0010*/ 	.word	index@(_Z17distributionPlatePdS_m)
        /*0014*/ 	.word	0x00000000


	//----- nvinfo : EIATTR_MIN_STACK_SIZE
	.align		4
.L_3:
        /*0018*/ 	.byte	0x04, 0x12
        /*001a*/ 	.short	(.L_5 - .L_4)
	.align		4
.L_4:
        /*001c*/ 	.word	index@(_Z17distributionPlatePdS_m)
        /*0020*/ 	.word	0x00000000
.L_5:


//--------------------- .nv.compat                --------------------------
	.section	.nv.compat,"",@"SHT_CUDA_COMPAT_INFO"
	.align	4
        /*0000*/ 	.byte	0x02, 0x09, 0x00, 0x00, 0x02, 0x02, 0x01, 0x00, 0x02, 0x05, 0x05, 0x00, 0x03, 0x07, 0x01, 0x01
        /*0010*/ 	.byte	0x02, 0x03, 0x00, 0x00, 0x02, 0x06, 0x01, 0x00, 0x04, 0x0b, 0x08, 0x00, 0x01, 0x00, 0x00, 0x00
        /*0020*/ 	.byte	0x00, 0x00, 0x00, 0x00


//--------------------- .nv.info._Z17distributionPlatePdS_m --------------------------
	.section	.nv.info._Z17distributionPlatePdS_m,"",@"SHT_CUDA_INFO"
	.sectionflags	@""
	.align	4


	//----- nvinfo : EIATTR_CUDA_API_VERSION
	.align		4
        /*0000*/ 	.byte	0x04, 0x37
        /*0002*/ 	.short	(.L_7 - .L_6)
.L_6:
        /*0004*/ 	.word	0x00000082


	//----- nvinfo : EIATTR_KPARAM_INFO
	.align		4
.L_7:
        /*0008*/ 	.byte	0x04, 0x17
        /*000a*/ 	.short	(.L_9 - .L_8)
.L_8:
        /*000c*/ 	.word	0x00000000
        /*0010*/ 	.short	0x0002
        /*0012*/ 	.short	0x0010
        /*0014*/ 	.byte	0x00, 0xf0, 0x21, 0x00


	//----- nvinfo : EIATTR_KPARAM_INFO
	.align		4
.L_9:
        /*0018*/ 	.byte	0x04, 0x17
        /*001a*/ 	.short	(.L_11 - .L_10)
.L_10:
        /*001c*/ 	.word	0x00000000
        /*0020*/ 	.short	0x0001
        /*0022*/ 	.short	0x0008
        /*0024*/ 	.byte	0x00, 0xf5, 0x21, 0x00


	//----- nvinfo : EIATTR_KPARAM_INFO
	.align		4
.L_11:
        /*0028*/ 	.byte	0x04, 0x17
        /*002a*/ 	.short	(.L_13 - .L_12)
.L_12:
        /*002c*/ 	.word	0x00000000
        /*0030*/ 	.short	0x0000
        /*0032*/ 	.short	0x0000
        /*0034*/ 	.byte	0x00, 0xf5, 0x21, 0x00


	//----- nvinfo : EIATTR_SPARSE_MMA_MASK
	.align		4
.L_13:
        /*0038*/ 	.byte	0x03, 0x50
        /*003a*/ 	.short	0x0000


	//----- nvinfo : EIATTR_MAXREG_COUNT
	.align		4
        /*003c*/ 	.byte	0x03, 0x1b
        /*003e*/ 	.short	0x00ff


	//----- nvinfo : EIATTR_MERCURY_ISA_VERSION
	.align		4
        /*0040*/ 	.byte	0x03, 0x5f
        /*0042*/ 	.short	0x0101


	//----- nvinfo : EIATTR_VRC_CTA_INIT_COUNT
	.align		4
        /*0044*/ 	.byte	0x02, 0x4a
	.zero		1
	.zero		1


	//----- nvinfo : EIATTR_EXIT_INSTR_OFFSETS
	.align		4
        /*0048*/ 	.byte	0x04, 0x1c
        /*004a*/ 	.short	(.L_15 - .L_14)


	//   ....[0]....
.L_14:
        /*004c*/ 	.word	0x00000110


	//   ....[1]....
        /*0050*/ 	.word	0x00000150


	//   ....[2]....
        /*0054*/ 	.word	0x000003b0


	//----- nvinfo : EIATTR_CBANK_PARAM_SIZE
	.align		4
.L_15:
        /*0058*/ 	.byte	0x03, 0x19
        /*005a*/ 	.short	0x0018


	//----- nvinfo : EIATTR_PARAM_CBANK
	.align		4
        /*005c*/ 	.byte	0x04, 0x0a
        /*005e*/ 	.short	(.L_17 - .L_16)
	.align		4
.L_16:
        /*0060*/ 	.word	index@(.nv.constant0._Z17distributionPlatePdS_m)
        /*0064*/ 	.short	0x0380
        /*0066*/ 	.short	0x0018


	//----- nvinfo : EIATTR_SW_WAR
	.align		4
.L_17:
        /*0068*/ 	.byte	0x04, 0x36
        /*006a*/ 	.short	(.L_19 - .L_18)
.L_18:
        /*006c*/ 	.word	0x00000008
.L_19:


//--------------------- .nv.callgraph             --------------------------
	.section	.nv.callgraph,"",@"SHT_CUDA_CALLGRAPH"
	.align	4
	.sectionentsize	8
	.align		4
        /*0000*/ 	.word	0x00000000
	.align		4
        /*0004*/ 	.word	0xffffffff
	.align		4
        /*0008*/ 	.word	0x00000000
	.align		4
        /*000c*/ 	.word	0xfffffffe
	.align		4
        /*0010*/ 	.word	0x00000000
	.align		4
        /*0014*/ 	.word	0xfffffffd
	.align		4
        /*0018*/ 	.word	0x00000000
	.align		4
        /*001c*/ 	.word	0xfffffffc


//--------------------- .text._Z17distributionPlatePdS_m --------------------------
	.section	.text._Z17distributionPlatePdS_m,"ax",@progbits
	.align	128
        .global         _Z17distributionPlatePdS_m
        .type           _Z17distributionPlatePdS_m,@function
        .size           _Z17distributionPlatePdS_m,(.L_x_1 - _Z17distributionPlatePdS_m)
        .other          _Z17distributionPlatePdS_m,@"STO_CUDA_ENTRY STV_DEFAULT"
_Z17distributionPlatePdS_m:
.text._Z17distributionPlatePdS_m:
[----:B------:R-:W-:Y:S01]  /*0000*/  LDC R1, c[0x0][0x37c] ;  /* 0x0000df00ff017b82 */ /* 0x000fe20000000800 */
[----:B------:R-:W0:Y:S07]  /*0010*/  S2R R0, SR_TID.Y ;  /* 0x0000000000007919 */ /* 0x000e2e0000002200 */
[----:B------:R-:W1:Y:S01]  /*0020*/  LDC R4, c[0x0][0x360] ;  /* 0x0000d800ff047b82 */ /* 0x000e620000000800 */
[----:B------:R-:W2:Y:S01]  /*0030*/  LDCU.64 UR8, c[0x0][0x390] ;  /* 0x00007200ff0877ac */ /* 0x000ea20008000a00 */
[----:B------:R-:W1:Y:S06]  /*0040*/  S2R R5, SR_TID.X ;  /* 0x0000000000057919 */ /* 0x000e6c0000002100 */
[----:B------:R-:W0:Y:S08]  /*0050*/  S2UR UR5, SR_CTAID.Y ;  /* 0x00000000000579c3 */ /* 0x000e300000002600 */
[----:B------:R-:W0:Y:S01]  /*0060*/  LDC R15, c[0x0][0x364] ;  /* 0x0000d900ff0f7b82 */ /* 0x000e220000000800 */
[----:B--2---:R-:W-:-:S07]  /*0070*/  UIADD3 UR6, UP0, UPT, UR8, -0x1, URZ ;  /* 0xffffffff08067890 */ /* 0x004fce000ff1e0ff */
[----:B------:R-:W1:Y:S01]  /*0080*/  S2UR UR4, SR_CTAID.X ;  /* 0x00000000000479c3 */ /* 0x000e620000002500 */
[----:B0-----:R-:W-:Y:S01]  /*0090*/  IMAD R15, R15, UR5, R0 ;  /* 0x000000050f0f7c24 */ /* 0x001fe2000f8e0200 */
[----:B------:R-:W-:-:S04]  /*00a0*/  UIADD3.X UR5, UPT, UPT, UR9, -0x1, URZ, UP0, !UPT ;  /* 0xffffffff09057890 */ /* 0x000fc800087fe4ff */
[----:B------:R-:W-:Y:S02]  /*00b0*/  ISETP.LT.U32.AND P0, PT, R15, UR6, PT ;  /* 0x000000060f007c0c */ /* 0x000fe4000bf01070 */
[----:B------:R-:W-:Y:S02]  /*00c0*/  IMAD.U32 R0, RZ, RZ, UR5 ;  /* 0x00000005ff007e24 */ /* 0x000fe4000f8e00ff */
[----:B-1----:R-:W-:-:S03]  /*00d0*/  IMAD R4, R4, UR4, R5 ;  /* 0x0000000404047c24 */ /* 0x002fc6000f8e0205 */
[----:B------:R-:W-:-:S04]  /*00e0*/  ISETP.GT.U32.AND.EX P0, PT, R0, RZ, PT, P0 ;  /* 0x000000ff0000720c */ /* 0x000fc80003f04100 */
[----:B------:R-:W-:-:S04]  /*00f0*/  ISETP.EQ.OR P0, PT, R15, RZ, !P0 ;  /* 0x000000ff0f00720c */ /* 0x000fc80004702670 */
[----:B------:R-:W-:-:S13]  /*0100*/  ISETP.LT.OR P0, PT, R4, 0x1, P0 ;  /* 0x000000010400780c */ /* 0x000fda0000701670 */
[----:B------:R-:W-:Y:S05]  /*0110*/  @P0 EXIT ;  /* 0x000000000000094d */ /* 0x000fea0003800000 */
[----:B------:R-:W-:Y:S01]  /*0120*/  IMAD.U32 R0, RZ, RZ, UR5 ;  /* 0x00000005ff007e24 */ /* 0x000fe2000f8e00ff */
[----:B------:R-:W-:-:S04]  /*0130*/  ISETP.LT.U32.AND P0, PT, R4, UR6, PT ;  /* 0x0000000604007c0c */ /* 0x000fc8000bf01070 */
[----:B------:R-:W-:-:S13]  /*0140*/  ISETP.GT.U32.AND.EX P0, PT, R0, RZ, PT, P0 ;  /* 0x000000ff0000720c */ /* 0x000fda0003f04100 */
[----:B------:R-:W-:Y:S05]  /*0150*/  @!P0 EXIT ;  /* 0x000000000000894d */ /* 0x000fea0003800000 */
[----:B------:R-:W0:Y:S01]  /*0160*/  LDCU.128 UR12, c[0x0][0x380] ;  /* 0x00007000ff0c77ac */ /* 0x000e220008000c00 */
[----:B------:R-:W-:Y:S02]  /*0170*/  HFMA2 R5, -RZ, RZ, 0, 0 ;  /* 0x00000000ff057431 */ /* 0x000fe400000001ff */
[C---:B------:R-:W-:Y:S01]  /*0180*/  VIADD R11, R15.reuse, 0xffffffff ;  /* 0xffffffff0f0b7836 */ /* 0x040fe20000000000 */
[----:B------:R-:W1:Y:S01]  /*0190*/  LDCU.64 UR4, c[0x0][0x358] ;  /* 0x00006b00ff0477ac */ /* 0x000e620008000a00 */
[----:B------:R-:W-:Y:S02]  /*01a0*/  VIADD R13, R15, 0x1 ;  /* 0x000000010f0d7836 */ /* 0x000fe40000000000 */
[----:B------:R-:W-:Y:S02]  /*01b0*/  VIADD R8, R4, 0xffffffff ;  /* 0xffffffff04087836 */ /* 0x000fe40000000000 */
[----:B------:R-:W-:Y:S02]  /*01c0*/  IMAD.MOV.U32 R9, RZ, RZ, RZ ;  /* 0x000000ffff097224 */ /* 0x000fe400078e00ff */
[----:B------:R-:W-:-:S04]  /*01d0*/  IMAD.WIDE.U32 R2, R11, UR8, R4 ;  /* 0x000000080b027c25 */ /* 0x000fc8000f8e0004 */
[----:B------:R-:W-:Y:S01]  /*01e0*/  IMAD.WIDE.U32 R6, R13, UR8, R4 ;  /* 0x000000080d067c25 */ /* 0x000fe2000f8e0004 */
[----:B0-----:R-:W-:-:S03]  /*01f0*/  LEA R10, P1, R2, UR12, 0x3 ;  /* 0x0000000c020a7c11 */ /* 0x001fc6000f8218ff */
[----:B------:R-:W-:Y:S01]  /*0200*/  IMAD R11, R11, UR9, R3 ;  /* 0x000000090b0b7c24 */ /* 0x000fe2000f8e0203 */
[----:B------:R-:W-:Y:S01]  /*0210*/  LEA R12, P0, R6, UR12, 0x3 ;  /* 0x0000000c060c7c11 */ /* 0x000fe2000f8018ff */
[----:B------:R-:W-:Y:S02]  /*0220*/  IMAD R13, R13, UR9, R7 ;  /* 0x000000090d0d7c24 */ /* 0x000fe4000f8e0207 */
[C---:B------:R-:W-:Y:S01]  /*0230*/  IMAD R17, R15.reuse, UR9, RZ ;  /* 0x000000090f117c24 */ /* 0x040fe2000f8e02ff */
[----:B------:R-:W-:Y:S01]  /*0240*/  LEA.HI.X R11, R2, UR13, R11, 0x3, P1 ;  /* 0x0000000d020b7c11 */ /* 0x000fe200088f1c0b */
[----:B------:R-:W-:Y:S01]  /*0250*/  IMAD.WIDE.U32 R8, R15, UR8, R8 ;  /* 0x000000080f087c25 */ /* 0x000fe2000f8e0008 */
[----:B------:R-:W-:-:S03]  /*0260*/  LEA.HI.X R13, R6, UR13, R13, 0x3, P0 ;  /* 0x0000000d060d7c11 */ /* 0x000fc600080f1c0d */
[----:B------:R-:W-:Y:S01]  /*0270*/  IMAD.IADD R3, R9, 0x1, R17 ;  /* 0x0000000109037824 */ /* 0x000fe200078e0211 */
[C---:B------:R-:W-:Y:S01]  /*0280*/  LEA R2, P1, R8.reuse, UR12, 0x3 ;  /* 0x0000000c08027c11 */ /* 0x040fe2000f8218ff */
[----:B------:R-:W-:Y:S01]  /*0290*/  IMAD.WIDE.U32 R14, R15, UR8, R4 ;  /* 0x000000080f0e7c25 */ /* 0x000fe2000f8e0004 */
[----:B-1----:R-:W2:Y:S02]  /*02a0*/  LDG.E.64 R6, desc[UR4][R12.64] ;  /* 0x000000040c067981 */ /* 0x002ea4000c1e1b00 */
[----:B------:R-:W-:Y:S01]  /*02b0*/  LEA.HI.X R3, R8, UR13, R3, 0x3, P1 ;  /* 0x0000000d08037c11 */ /* 0x000fe200088f1c03 */
[----:B------:R-:W-:Y:S01]  /*02c0*/  IMAD.SHL.U32 R0, R14, 0x8, RZ ;  /* 0x000000080e007824 */ /* 0x000fe200078e00ff */
[----:B------:R-:W2:Y:S01]  /*02d0*/  LDG.E.64 R4, desc[UR4][R10.64] ;  /* 0x000000040a047981 */ /* 0x000ea2000c1e1b00 */
[----:B------:R-:W-:-:S03]  /*02e0*/  IADD3 R9, PT, PT, R17, R15, RZ ;  /* 0x0000000f11097210 */ /* 0x000fc60007ffe0ff */
[----:B------:R-:W-:Y:S01]  /*02f0*/  IADD3 R8, P0, PT, R0, UR12, RZ ;  /* 0x0000000c00087c10 */ /* 0x000fe2000ff1e0ff */
[----:B------:R-:W3:Y:S01]  /*0300*/  LDG.E.64 R2, desc[UR4][R2.64] ;  /* 0x0000000402027981 */ /* 0x000ee2000c1e1b00 */
[----:B------:R-:W-:-:S04]  /*0310*/  SHF.L.U64.HI R14, R14, 0x3, R9 ;  /* 0x000000030e0e7819 */ /* 0x000fc80000010209 */
[----:B------:R-:W-:-:S06]  /*0320*/  IADD3.X R9, PT, PT, R14, UR13, RZ, P0, !PT ;  /* 0x0000000d0e097c10 */ /* 0x000fcc00087fe4ff */
[----:B------:R-:W4:Y:S01]  /*0330*/  LDG.E.64 R8, desc[UR4][R8.64+0x8] ;  /* 0x0000080408087981 */ /* 0x000f22000c1e1b00 */
[----:B--2---:R-:W-:-:S08]  /*0340*/  DADD R4, R4, R6 ;  /* 0x0000000004047229 */ /* 0x004fd00000000006 */
[----:B---3--:R-:W-:Y:S01]  /*0350*/  DADD R4, R4, R2 ;  /* 0x0000000004047229 */ /* 0x008fe20000000002 */
[----:B------:R-:W-:-:S07]  /*0360*/  IADD3 R6, P0, PT, R0, UR14, RZ ;  /* 0x0000000e00067c10 */ /* 0x000fce000ff1e0ff */
[----:B----4-:R-:W-:Y:S01]  /*0370*/  DADD R4, R4, R8 ;  /* 0x0000000004047229 */ /* 0x010fe20000000008 */
[----:B------:R-:W-:-:S07]  /*0380*/  IADD3.X R7, PT, PT, R14, UR15, RZ, P0, !PT ;  /* 0x0000000f0e077c10 */ /* 0x000fce00087fe4ff */
[----:B------:R-:W-:-:S07]  /*0390*/  DMUL R4, R4, 0.25 ;  /* 0x3fd0000004047828 */ /* 0x000fce0000000000 */
[----:B------:R-:W-:Y:S01]  /*03a0*/  STG.E.64 desc[UR4][R6.64], R4 ;  /* 0x0000000406007986 */ /* 0x000fe2000c101b04 */
[----:B------:R-:W-:Y:S05]  /*03b0*/  EXIT ;  /* 0x000000000000794d */ /* 0x000fea0003800000 */
.L_x_0:
[----:B------:R-:W-:-:S00]  /*03c0*/  BRA `(.L_x_0) ;  /* 0xfffffffc00fc7947 */ /* 0x000fc0000383ffff */
[----:B------:R-:W-:-:S00]  /*03d0*/  NOP ;  /* 0x0000000000007918 */ /* 0x000fc00000000000 */
        /* <DEDUP_REMOVED lines=10> */
.L_x_1:


//--------------------- .nv.shared.reserved.0     --------------------------
	.section	.nv.shared.reserved.0,"aw",@nobits
	.weak		__nv_reservedSMEM_offset_0_alias
	.size		__nv_reservedSMEM_offset_0_alias, 0, 64
	.other		__nv_reservedSMEM_offset_0_alias,@"STO_CUDA_RESERVED_SHARED STV_DEFAULT"
__nv_reservedSMEM_offset_0_alias:
	.zero		0
	.zero		64


//--------------------- .nv.constant0._Z17distributionPlatePdS_m --------------------------
	.section	.nv.constant0._Z17distributionPlatePdS_m,"a",@progbits
	.sectionflags	@""
	.align	4
.nv.constant0._Z17distributionPlatePdS_m:
	.zero		920


//--------------------- SYMBOLS --------------------------

	.type		.nv.reservedSmem.offset0,@object
	.size		.nv.reservedSmem.offset0,0x4
